//
// Generated by NVIDIA NVVM Compiler
//
// Compiler Build ID: CL-36424714
// Cuda compilation tools, release 13.0, V13.0.88
// Based on NVVM 20.0.0
//

.version 9.0
.target sm_100
.address_size 64

	// .globl	_Z13HelloWorldGpuv
.extern .func  (.param .b32 func_retval0) vprintf
(
	.param .b64 vprintf_param_0,
	.param .b64 vprintf_param_1
)
;
.global .align 1 .b8 $str[23] = {72, 101, 108, 108, 111, 32, 119, 111, 114, 108, 100, 32, 102, 114, 111, 109, 32, 71, 80, 85, 33, 10};

.visible .entry _Z13HelloWorldGpuv()
{
	.reg .b32 	%r<3>;
	.reg .b64 	%rd<3>;

	mov.u64 	%rd1, $str;
	cvta.global.u64 	%rd2, %rd1;
	{ // callseq 0, 0
	.param .b64 param0;
	st.param.b64 	[param0], %rd2;
	.param .b64 param1;
	st.param.b64 	[param1], 0;
	.param .b32 retval0;
	call.uni (retval0), 
	vprintf, 
	(
	param0, 
	param1
	);
	ld.param.b32 	%r1, [retval0];
	} // callseq 0
	ret;

}


// ===== COMPILED SASS (sm_100) =====

	.target	sm_100

	.elftype	@"ET_EXEC"


//--------------------- .note.nv.tkinfo           --------------------------
	.section	.note.nv.tkinfo,"",@"SHT_NOTE"
	.sectionflags	@"SHF_NOTE_NV_TKINFO"
	.tkinfo
        /*0018*/ 	.word	0x00000002
        /*0030*/ 	.string	""
        /*0030*/ 	.string	"ptxas"
        /*0030*/ 	.string	"Cuda compilation tools, release 13.0, V13.0.88"
        /*0030*/ 	.string	"Build cuda_13.0.r13.0/compiler.36424714_0"
        /*0030*/ 	.string	"-arch sm_100 -m 64 "



//--------------------- .note.nv.cuinfo           --------------------------
	.section	.note.nv.cuinfo,"",@"SHT_NOTE"
	.sectionflags	@"SHF_NOTE_NV_CUINFO"
        /*0018*/ 	.short	0x0002
        /*001a*/ 	.short	0x0064
        /*001c*/ 	.short	0x0082
	.zero		2


//--------------------- .nv.info                  --------------------------
	.section	.nv.info,"",@"SHT_CUDA_INFO"
	.align	4


	//----- nvinfo : EIATTR_REGCOUNT
	.align		4
        /*0000*/ 	.byte	0x04, 0x2f
        /*0002*/ 	.short	(.L_2 - .L_1)
	.align		4
.L_1:
        /*0004*/ 	.word	index@(_Z13HelloWorldGpuv)
        /*0008*/ 	.word	0x00000018


	//----- nvinfo : EIATTR_FRAME_SIZE
	.align		4
.L_2:
        /*000c*/ 	.byte	0x04, 0x11
        /*000e*/ 	.short	(.L_4 - .L_3)
	.align		4
.L_3:
        /*0010*/ 	.word	index@(_Z13HelloWorldGpuv)
        /*0014*/ 	.word	0x00000000


	//----- nvinfo : EIATTR_MIN_STACK_SIZE
	.align		4
.L_4:
        /*0018*/ 	.byte	0x04, 0x12
        /*001a*/ 	.short	(.L_6 - .L_5)
	.align		4
.L_5:
        /*001c*/ 	.word	index@(_Z13HelloWorldGpuv)
        /*0020*/ 	.word	0x00000000
.L_6:


//--------------------- .nv.compat                --------------------------
	.section	.nv.compat,"",@"SHT_CUDA_COMPAT_INFO"
	.align	4
        /*0000*/ 	.byte	0x02, 0x09, 0x00, 0x00, 0x02, 0x02, 0x01, 0x00, 0x02, 0x05, 0x05, 0x00, 0x03, 0x07, 0x01, 0x01
        /*0010*/ 	.byte	0x02, 0x03, 0x00, 0x00, 0x02, 0x06, 0x01, 0x00, 0x04, 0x0b, 0x08, 0x00, 0x09, 0x00, 0x00, 0x00
        /*0020*/ 	.byte	0x00, 0x00, 0x00, 0x00


//--------------------- .nv.info._Z13HelloWorldGpuv --------------------------
	.section	.nv.info._Z13HelloWorldGpuv,"",@"SHT_CUDA_INFO"
	.sectionflags	@""
	.align	4


	//----- nvinfo : EIATTR_CUDA_API_VERSION
	.align		4
        /*0000*/ 	.byte	0x04, 0x37
        /*0002*/ 	.short	(.L_8 - .L_7)
.L_7:
        /*0004*/ 	.word	0x00000082


	//----- nvinfo : EIATTR_SPARSE_MMA_MASK
	.align		4
.L_8:
        /*0008*/ 	.byte	0x03, 0x50
        /*000a*/ 	.short	0x0000


	//----- nvinfo : EIATTR_MAXREG_COUNT
	.align		4
        /*000c*/ 	.byte	0x03, 0x1b
        /*000e*/ 	.short	0x00ff


	//----- nvinfo : EIATTR_EXTERNS
	.align		4
        /*0010*/ 	.byte	0x04, 0x0f
        /*0012*/ 	.short	(.L_10 - .L_9)


	//   ....[0]....
	.align		4
.L_9:
        /*0014*/ 	.word	index@(vprintf)


	//----- nvinfo : EIATTR_MERCURY_ISA_VERSION
	.align		4
.L_10:
        /*0018*/ 	.byte	0x03, 0x5f
        /*001a*/ 	.short	0x0101


	//----- nvinfo : EIATTR_VRC_CTA_INIT_COUNT
	.align		4
        /*001c*/ 	.byte	0x02, 0x4a
	.zero		1
	.zero		1


	//----- nvinfo : EIATTR_SYSCALL_OFFSETS
	.align		4
        /*0020*/ 	.byte	0x04, 0x46
        /*0022*/ 	.short	(.L_12 - .L_11)


	//   ....[0]....
.L_11:
        /*0024*/ 	.word	0x00000080


	//----- nvinfo : EIATTR_EXIT_INSTR_OFFSETS
	.align		4
.L_12:
        /*0028*/ 	.byte	0x04, 0x1c
        /*002a*/ 	.short	(.L_14 - .L_13)


	//   ....[0]....
.L_13:
        /*002c*/ 	.word	0x00000090


	//----- nvinfo : EIATTR_SW_WAR
	.align		4
.L_14:
        /*0030*/ 	.byte	0x04, 0x36
        /*0032*/ 	.short	(.L_16 - .L_15)
.L_15:
        /*0034*/ 	.word	0x00000008
.L_16:


//--------------------- .nv.callgraph             --------------------------
	.section	.nv.callgraph,"",@"SHT_CUDA_CALLGRAPH"
	.align	4
	.sectionentsize	8
	.align		4
        /*0000*/ 	.word	0x00000000
	.align		4
        /*0004*/ 	.word	0xffffffff
	.align		4
        /*0008*/ 	.word	index@(_Z13HelloWorldGpuv)
	.align		4
        /*000c*/ 	.word	index@(vprintf)
	.align		4
        /*0010*/ 	.word	0x00000000
	.align		4
        /*0014*/ 	.word	0xfffffffe
	.align		4
        /*0018*/ 	.word	0x00000000
	.align		4
        /*001c*/ 	.word	0xfffffffd
	.align		4
        /*0020*/ 	.word	0x00000000
	.align		4
        /*0024*/ 	.word	0xfffffffc


//--------------------- .nv.constant4             --------------------------
	.section	.nv.constant4,"a",@progbits
	.align	8
	.align		8
.nv.constant4:
        /*0000*/ 	.dword	vprintf
	.align		8
        /*0008*/ 	.dword	$str


//--------------------- .text._Z13HelloWorldGpuv  --------------------------
	.section	.text._Z13HelloWorldGpuv,"ax",@progbits
	.align	128
        .global         _Z13HelloWorldGpuv
        .type           _Z13HelloWorldGpuv,@function
        .size           _Z13HelloWorldGpuv,(.L_x_2 - _Z13HelloWorldGpuv)
        .other          _Z13HelloWorldGpuv,@"STO_CUDA_ENTRY STV_DEFAULT"
_Z13HelloWorldGpuv:
.text._Z13HelloWorldGpuv:
[----:B------:R-:W0:Y:S01]  /*0000*/  LDC R1, c[0x0][0x37c] ;  /* 0x0000df00ff017b82 */ /* 0x000e220000000800 */
[----:B------:R-:W-:Y:S01]  /*0010*/  MOV R0, 0x0 ;  /* 0x0000000000007802 */ /* 0x000fe20000000f00 */
[----:B------:R-:W1:Y:S01]  /*0020*/  LDCU.64 UR4, c[0x4][0x8] ;  /* 0x01000100ff0477ac */ /* 0x000e620008000a00 */
[----:B------:R-:W-:-:S05]  /*0030*/  CS2R R6, SRZ ;  /* 0x0000000000067805 */ /* 0x000fca000001ff00 */
[----:B------:R2:W3:Y:S01]  /*0040*/  LDC.64 R2, c[0x4][R0] ;  /* 0x0100000000027b82 */ /* 0x0004e20000000a00 */
[----:B-1----:R-:W-:Y:S02]  /*0050*/  IMAD.U32 R4, RZ, RZ, UR4 ;  /* 0x00000004ff047e24 */ /* 0x002fe4000f8e00ff */
[----:B--2---:R-:W-:-:S07]  /*0060*/  IMAD.U32 R5, RZ, RZ, UR5 ;  /* 0x00000005ff057e24 */ /* 0x004fce000f8e00ff */
[----:B------:R-:W-:-:S07]  /*0070*/  LEPC R20, `(.L_x_0) ;  /* 0x000000001014794e */ /* 0x000fce0000000000 */
[----:B0--3--:R-:W-:Y:S05]  /*0080*/  CALL.ABS.NOINC R2 ;  /* 0x0000000002007343 */ /* 0x009fea0003c00000 */
.L_x_0:
[----:B------:R-:W-:Y:S05]  /*0090*/  EXIT ;  /* 0x000000000000794d */ /* 0x000fea0003800000 */
.L_x_1:
[----:B------:R-:W-:-:S00]  /*00a0*/  BRA `(.L_x_1) ;  /* 0xfffffffc00fc7947 */ /* 0x000fc0000383ffff */
[----:B------:R-:W-:-:S00]  /*00b0*/  NOP ;  /* 0x0000000000007918 */ /* 0x000fc00000000000 */
        /* <DEDUP_REMOVED lines=12> */
.L_x_2:


//--------------------- .nv.global.init           --------------------------
	.section	.nv.global.init,"aw",@progbits
.nv.global.init:
	.type		$str,@object
	.size		$str,(.L_0 - $str)
$str:
        /*0000*/ 	.byte	0x48, 0x65, 0x6c, 0x6c, 0x6f, 0x20, 0x77, 0x6f, 0x72, 0x6c, 0x64, 0x20, 0x66, 0x72, 0x6f, 0x6d
        /*0010*/ 	.byte	0x20, 0x47, 0x50, 0x55, 0x21, 0x0a, 0x00
.L_0:


//--------------------- .nv.shared.reserved.0     --------------------------
	.section	.nv.shared.reserved.0,"aw",@nobits
	.weak		__nv_reservedSMEM_offset_0_alias
	.size		__nv_reservedSMEM_offset_0_alias, 0, 64
	.other		__nv_reservedSMEM_offset_0_alias,@"STO_CUDA_RESERVED_SHARED STV_DEFAULT"
__nv_reservedSMEM_offset_0_alias:
	.zero		0
	.zero		64


//--------------------- .nv.constant0._Z13HelloWorldGpuv --------------------------
	.section	.nv.constant0._Z13HelloWorldGpuv,"a",@progbits
	.sectionflags	@""
	.align	4
.nv.constant0._Z13HelloWorldGpuv:
	.zero		896


//--------------------- SYMBOLS --------------------------

	.type		.nv.reservedSmem.offset0,@object
	.size		.nv.reservedSmem.offset0,0x4
	.type		vprintf,@function
